	.headerflags	@"EF_CUDA_TEXMODE_UNIFIED EF_CUDA_64BIT_ADDRESS EF_CUDA_ACCELERATORS EF_CUDA_SM90 EF_CUDA_VIRTUAL_SM(EF_CUDA_SM90)"
	.elftype	@"ET_EXEC"


//--------------------- .nv.info                  --------------------------
	.section	.nv.info,"",@"SHT_CUDA_INFO"
	.align	4


	//----- nvinfo : EIATTR_REGCOUNT
	.align		4
        /*0000*/ 	.byte	0x04, 0x2f
        /*0002*/ 	.short	(.L_1 - .L_0)
	.align		4
.L_0:
        /*0004*/ 	.word	index@(triton_poi_fused_convolution_relu_8)
        /*0008*/ 	.word	0x0000000c


	//----- nvinfo : EIATTR_MIN_STACK_SIZE
	.align		4
.L_1:
        /*000c*/ 	.byte	0x04, 0x12
        /*000e*/ 	.short	(.L_3 - .L_2)
	.align		4
.L_2:
        /*0010*/ 	.word	index@(triton_poi_fused_convolution_relu_8)
        /*0014*/ 	.word	0x00000000


	//----- nvinfo : EIATTR_FRAME_SIZE
	.align		4
.L_3:
        /*0018*/ 	.byte	0x04, 0x11
        /*001a*/ 	.short	(.L_5 - .L_4)
	.align		4
.L_4:
        /*001c*/ 	.word	index@(triton_poi_fused_convolution_relu_8)
        /*0020*/ 	.word	0x00000000


	//----- nvinfo : EIATTR_MIN_STACK_SIZE
	.align		4
.L_5:
        /*0024*/ 	.byte	0x04, 0x12
        /*0026*/ 	.short	(.L_7 - .L_6)
	.align		4
.L_6:
        /*0028*/ 	.word	index@(triton_poi_fused_convolution_relu_8)
        /*002c*/ 	.word	0x00000000
.L_7:


//--------------------- .nv.info.triton_poi_fused_convolution_relu_8 --------------------------
	.section	.nv.info.triton_poi_fused_convolution_relu_8,"",@"SHT_CUDA_INFO"
	.sectionflags	@""
	.align	4


	//----- nvinfo : EIATTR_CUDA_API_VERSION
	.align		4
        /*0000*/ 	.byte	0x04, 0x37
        /*0002*/ 	.short	(.L_9 - .L_8)
.L_8:
        /*0004*/ 	.word	0x0000007c


	//----- nvinfo : EIATTR_KPARAM_INFO
	.align		4
.L_9:
        /*0008*/ 	.byte	0x04, 0x17
        /*000a*/ 	.short	(.L_11 - .L_10)
.L_10:
        /*000c*/ 	.word	0x00000000
        /*0010*/ 	.short	0x0002
        /*0012*/ 	.short	0x0010
        /*0014*/ 	.byte	0x00, 0xf0, 0x11, 0x00


	//----- nvinfo : EIATTR_KPARAM_INFO
	.align		4
.L_11:
        /*0018*/ 	.byte	0x04, 0x17
        /*001a*/ 	.short	(.L_13 - .L_12)
.L_12:
        /*001c*/ 	.word	0x00000000
        /*0020*/ 	.short	0x0001
        /*0022*/ 	.short	0x0008
        /*0024*/ 	.byte	0x00, 0xf4, 0x21, 0x00


	//----- nvinfo : EIATTR_KPARAM_INFO
	.align		4
.L_13:
        /*0028*/ 	.byte	0x04, 0x17
        /*002a*/ 	.short	(.L_15 - .L_14)
.L_14:
        /*002c*/ 	.word	0x00000000
        /*0030*/ 	.short	0x0000
        /*0032*/ 	.short	0x0000
        /*0034*/ 	.byte	0x00, 0xf4, 0x21, 0x00


	//----- nvinfo : EIATTR_SPARSE_MMA_MASK
	.align		4
.L_15:
        /*0038*/ 	.byte	0x03, 0x50
        /*003a*/ 	.short	0x0000


	//----- nvinfo : EIATTR_MAXREG_COUNT
	.align		4
        /*003c*/ 	.byte	0x03, 0x1b
        /*003e*/ 	.short	0x00ff


	//----- nvinfo : EIATTR_EXIT_INSTR_OFFSETS
	.align		4
        /*0040*/ 	.byte	0x04, 0x1c
        /*0042*/ 	.short	(.L_17 - .L_16)


	//   ....[0]....
.L_16:
        /*0044*/ 	.word	0x00000190


	//----- nvinfo : EIATTR_REQNTID
	.align		4
.L_17:
        /*0048*/ 	.byte	0x04, 0x10
        /*004a*/ 	.short	(.L_19 - .L_18)
.L_18:
        /*004c*/ 	.word	0x00000100
        /*0050*/ 	.word	0x00000001
        /*0054*/ 	.word	0x00000001


	//----- nvinfo : EIATTR_CBANK_PARAM_SIZE
	.align		4
.L_19:
        /*0058*/ 	.byte	0x03, 0x19
        /*005a*/ 	.short	0x0014


	//----- nvinfo : EIATTR_PARAM_CBANK
	.align		4
        /*005c*/ 	.byte	0x04, 0x0a
        /*005e*/ 	.short	(.L_21 - .L_20)
	.align		4
.L_20:
        /*0060*/ 	.word	index@(.nv.constant0.triton_poi_fused_convolution_relu_8)
        /*0064*/ 	.short	0x0210
        /*0066*/ 	.short	0x0014


	//----- nvinfo : EIATTR_SW_WAR
	.align		4
.L_21:
        /*0068*/ 	.byte	0x04, 0x36
        /*006a*/ 	.short	(.L_23 - .L_22)
.L_22:
        /*006c*/ 	.word	0x00000008
.L_23:


//--------------------- .nv.callgraph             --------------------------
	.section	.nv.callgraph,"",@"SHT_CUDA_CALLGRAPH"
	.align	4
	.sectionentsize	8
	.align		4
        /*0000*/ 	.word	0x00000000
	.align		4
        /*0004*/ 	.word	0xffffffff
	.align		4
        /*0008*/ 	.word	0x00000000
	.align		4
        /*000c*/ 	.word	0xfffffffe
	.align		4
        /*0010*/ 	.word	0x00000000
	.align		4
        /*0014*/ 	.word	0xfffffffd
	.align		4
        /*0018*/ 	.word	0x00000000
	.align		4
        /*001c*/ 	.word	0xfffffffc


//--------------------- .text.triton_poi_fused_convolution_relu_8 --------------------------
	.section	.text.triton_poi_fused_convolution_relu_8,"ax",@progbits
	.align	128
        .global         triton_poi_fused_convolution_relu_8
        .type           triton_poi_fused_convolution_relu_8,@function
        .size           triton_poi_fused_convolution_relu_8,(.L_x_1 - triton_poi_fused_convolution_relu_8)
        .other          triton_poi_fused_convolution_relu_8,@"STO_CUDA_ENTRY STV_DEFAULT"
triton_poi_fused_convolution_relu_8:
.text.triton_poi_fused_convolution_relu_8:
[----:B------:R-:W-:Y:S01]  /*0000*/  LDC R1, c[0x0][0x28] ;  /* 0x00000a00ff017b82 */ /* 0x000fe20000000800 */
[----:B------:R-:W1:Y:S07]  /*0010*/  S2R R0, SR_TID.X ;  /* 0x0000000000007919 */ /* 0x000e6e0000002100 */
[----:B------:R-:W2:Y:S01]  /*0020*/  LDC.64 R4, c[0x0][0x218] ;  /* 0x00008600ff047b82 */ /* 0x000ea20000000a00 */
[----:B------:R-:W-:Y:S01]  /*0030*/  ULDC.64 UR4, c[0x0][0x208] ;  /* 0x0000820000047ab9 */ /* 0x000fe20000000a00 */
[----:B------:R-:W3:Y:S06]  /*0040*/  S2R R7, SR_CTAID.X ;  /* 0x0000000000077919 */ /* 0x000eec0000002500 */
[----:B------:R-:W4:Y:S01]  /*0050*/  LDC.64 R2, c[0x0][0x210] ;  /* 0x00008400ff027b82 */ /* 0x000f220000000a00 */
[----:B-1----:R-:W-:Y:S01]  /*0060*/  IMAD.SHL.U32 R0, R0, 0x2, RZ ;  /* 0x0000000200007824 */ /* 0x002fe200078e00ff */
[----:B---3--:R-:W-:-:S04]  /*0070*/  SHF.R.S32.HI R6, RZ, 0x16, R7 ;  /* 0x00000016ff067819 */ /* 0x008fc80000011407 */
[----:B------:R-:W-:-:S05]  /*0080*/  LOP3.LUT R0, R0, 0x1fe, RZ, 0xc0, !PT ;  /* 0x000001fe00007812 */ /* 0x000fca00078ec0ff */
[----:B------:R-:W-:Y:S01]  /*0090*/  IMAD R7, R7, 0x200, R0 ;  /* 0x0000020007077824 */ /* 0x000fe200078e0200 */
[----:B------:R-:W-:-:S03]  /*00a0*/  SGXT R0, R6, 0x1 ;  /* 0x000000010600781a */ /* 0x000fc60000000200 */
[----:B----4-:R-:W-:Y:S01]  /*00b0*/  IMAD.WIDE R2, R7, 0x4, R2 ;  /* 0x0000000407027825 */ /* 0x010fe200078e0202 */
[----:B------:R-:W-:-:S04]  /*00c0*/  LEA.HI R0, R0, R7, RZ, 0x6 ;  /* 0x0000000700007211 */ /* 0x000fc800078f30ff */
[----:B------:R-:W-:-:S05]  /*00d0*/  LOP3.LUT R0, R0, 0xffffffc0, RZ, 0xc0, !PT ;  /* 0xffffffc000007812 */ /* 0x000fca00078ec0ff */
[----:B------:R-:W-:Y:S02]  /*00e0*/  IMAD.IADD R9, R7, 0x1, -R0 ;  /* 0x0000000107097824 */ /* 0x000fe400078e0a00 */
[----:B------:R-:W3:Y:S02]  /*00f0*/  LDG.E.64 R6, desc[UR4][R2.64] ;  /* 0x0000000402067981 */ /* 0x000ee4000c1e1b00 */
[----:B--2---:R-:W-:-:S06]  /*0100*/  IMAD.WIDE R4, R9, 0x4, R4 ;  /* 0x0000000409047825 */ /* 0x004fcc00078e0204 */
[----:B------:R-:W3:Y:S02]  /*0110*/  LDG.E.EL.64 R4, desc[UR4][R4.64] ;  /* 0x0000000404047981 */ /* 0x000ee4000c2e1b00 */
[C---:B---3--:R-:W-:Y:S01]  /*0120*/  FSETP.GEU.AND P0, PT, R6.reuse, -R4, PT ;  /* 0x800000040600720b */ /* 0x048fe20003f0e000 */
[----:B------:R-:W-:Y:S01]  /*0130*/  FADD R6, R6, R4 ;  /* 0x0000000406067221 */ /* 0x000fe20000000000 */
[C---:B------:R-:W-:Y:S01]  /*0140*/  FADD R0, R7.reuse, R5 ;  /* 0x0000000507007221 */ /* 0x040fe20000000000 */
[----:B------:R-:W-:-:S03]  /*0150*/  FSETP.GEU.AND P1, PT, R7, -R5, PT ;  /* 0x800000050700720b */ /* 0x000fc60003f2e000 */
[----:B------:R-:W-:Y:S02]  /*0160*/  FSEL R6, R6, RZ, P0 ;  /* 0x000000ff06067208 */ /* 0x000fe40000000000 */
[----:B------:R-:W-:-:S05]  /*0170*/  FSEL R7, R0, RZ, P1 ;  /* 0x000000ff00077208 */ /* 0x000fca0000800000 */
[----:B------:R-:W-:Y:S01]  /*0180*/  STG.E.64 desc[UR4][R2.64], R6 ;  /* 0x0000000602007986 */ /* 0x000fe2000c101b04 */
[----:B------:R-:W-:Y:S05]  /*0190*/  EXIT ;  /* 0x000000000000794d */ /* 0x000fea0003800000 */
.L_x_0:
[----:B------:R-:W-:-:S00]  /*01a0*/  BRA `(.L_x_0) ;  /* 0xfffffffc00fc7947 */ /* 0x000fc0000383ffff */
[----:B------:R-:W-:-:S00]  /*01b0*/  NOP ;  /* 0x0000000000007918 */ /* 0x000fc00000000000 */
        /* <DEDUP_REMOVED lines=12> */
.L_x_1:


//--------------------- .nv.constant0.triton_poi_fused_convolution_relu_8 --------------------------
	.section	.nv.constant0.triton_poi_fused_convolution_relu_8,"a",@progbits
	.sectionflags	@""
	.align	4
.nv.constant0.triton_poi_fused_convolution_relu_8:
	.zero		548
